//
// Generated by NVIDIA NVVM Compiler
//
// Compiler Build ID: CL-36424714
// Cuda compilation tools, release 13.0, V13.0.88
// Based on NVVM 20.0.0
//

.version 9.0
.target sm_100
.address_size 64

	// .globl	_Z19bifpn_concat_kernelPKfS0_Pfffiiii

.visible .entry _Z19bifpn_concat_kernelPKfS0_Pfffiiii(
	.param .u64 .ptr .align 1 _Z19bifpn_concat_kernelPKfS0_Pfffiiii_param_0,
	.param .u64 .ptr .align 1 _Z19bifpn_concat_kernelPKfS0_Pfffiiii_param_1,
	.param .u64 .ptr .align 1 _Z19bifpn_concat_kernelPKfS0_Pfffiiii_param_2,
	.param .f32 _Z19bifpn_concat_kernelPKfS0_Pfffiiii_param_3,
	.param .f32 _Z19bifpn_concat_kernelPKfS0_Pfffiiii_param_4,
	.param .u32 _Z19bifpn_concat_kernelPKfS0_Pfffiiii_param_5,
	.param .u32 _Z19bifpn_concat_kernelPKfS0_Pfffiiii_param_6,
	.param .u32 _Z19bifpn_concat_kernelPKfS0_Pfffiiii_param_7,
	.param .u32 _Z19bifpn_concat_kernelPKfS0_Pfffiiii_param_8
)
{
	.reg .pred 	%p<2>;
	.reg .b32 	%r<29>;
	.reg .b32 	%f<7>;
	.reg .b64 	%rd<14>;

	ld.param.u64 	%rd1, [_Z19bifpn_concat_kernelPKfS0_Pfffiiii_param_0];
	ld.param.u64 	%rd2, [_Z19bifpn_concat_kernelPKfS0_Pfffiiii_param_1];
	ld.param.u64 	%rd3, [_Z19bifpn_concat_kernelPKfS0_Pfffiiii_param_2];
	ld.param.f32 	%f1, [_Z19bifpn_concat_kernelPKfS0_Pfffiiii_param_3];
	ld.param.f32 	%f2, [_Z19bifpn_concat_kernelPKfS0_Pfffiiii_param_4];
	ld.param.u32 	%r5, [_Z19bifpn_concat_kernelPKfS0_Pfffiiii_param_5];
	ld.param.u32 	%r2, [_Z19bifpn_concat_kernelPKfS0_Pfffiiii_param_6];
	ld.param.u32 	%r3, [_Z19bifpn_concat_kernelPKfS0_Pfffiiii_param_7];
	ld.param.u32 	%r4, [_Z19bifpn_concat_kernelPKfS0_Pfffiiii_param_8];
	mov.u32 	%r6, %ctaid.x;
	mov.u32 	%r7, %ntid.x;
	mov.u32 	%r8, %tid.x;
	mad.lo.s32 	%r1, %r6, %r7, %r8;
	mul.lo.s32 	%r9, %r2, %r5;
	mul.lo.s32 	%r10, %r9, %r3;
	mul.lo.s32 	%r11, %r10, %r4;
	setp.ge.s32 	%p1, %r1, %r11;
	@%p1 bra 	$L__BB0_2;
	cvta.to.global.u64 	%rd4, %rd1;
	cvta.to.global.u64 	%rd5, %rd2;
	cvta.to.global.u64 	%rd6, %rd3;
	div.s32 	%r12, %r1, %r4;
	mul.lo.s32 	%r13, %r12, %r4;
	sub.s32 	%r14, %r1, %r13;
	rem.s32 	%r15, %r12, %r3;
	mul.lo.s32 	%r16, %r4, %r3;
	div.s32 	%r17, %r1, %r16;
	rem.s32 	%r18, %r17, %r2;
	mul.lo.s32 	%r19, %r16, %r2;
	div.s32 	%r20, %r1, %r19;
	mul.wide.s32 	%rd7, %r1, 4;
	add.s64 	%rd8, %rd4, %rd7;
	ld.global.f32 	%f3, [%rd8];
	mul.f32 	%f4, %f1, %f3;
	add.s64 	%rd9, %rd5, %rd7;
	ld.global.f32 	%f5, [%rd9];
	mul.f32 	%f6, %f2, %f5;
	mul.lo.s32 	%r21, %r2, %r20;
	shl.b32 	%r22, %r21, 1;
	add.s32 	%r23, %r22, %r18;
	mad.lo.s32 	%r24, %r23, %r3, %r15;
	mad.lo.s32 	%r25, %r24, %r4, %r14;
	mul.wide.s32 	%rd10, %r25, 4;
	add.s64 	%rd11, %rd6, %rd10;
	st.global.f32 	[%rd11], %f4;
	add.s32 	%r26, %r23, %r2;
	mad.lo.s32 	%r27, %r26, %r3, %r15;
	mad.lo.s32 	%r28, %r27, %r4, %r14;
	mul.wide.s32 	%rd12, %r28, 4;
	add.s64 	%rd13, %rd6, %rd12;
	st.global.f32 	[%rd13], %f6;
$L__BB0_2:
	ret;

}


// ===== COMPILED SASS (sm_100) =====

	.target	sm_100

	.elftype	@"ET_EXEC"


//--------------------- .note.nv.tkinfo           --------------------------
	.section	.note.nv.tkinfo,"",@"SHT_NOTE"
	.sectionflags	@"SHF_NOTE_NV_TKINFO"
	.tkinfo
        /*0018*/ 	.word	0x00000002
        /*0030*/ 	.string	""
        /*0030*/ 	.string	"ptxas"
        /*0030*/ 	.string	"Cuda compilation tools, release 13.0, V13.0.88"
        /*0030*/ 	.string	"Build cuda_13.0.r13.0/compiler.36424714_0"
        /*0030*/ 	.string	"-arch sm_100 -m 64 "



//--------------------- .note.nv.cuinfo           --------------------------
	.section	.note.nv.cuinfo,"",@"SHT_NOTE"
	.sectionflags	@"SHF_NOTE_NV_CUINFO"
        /*0018*/ 	.short	0x0002
        /*001a*/ 	.short	0x0064
        /*001c*/ 	.short	0x0082
	.zero		2


//--------------------- .nv.info                  --------------------------
	.section	.nv.info,"",@"SHT_CUDA_INFO"
	.align	4


	//----- nvinfo : EIATTR_REGCOUNT
	.align		4
        /*0000*/ 	.byte	0x04, 0x2f
        /*0002*/ 	.short	(.L_1 - .L_0)
	.align		4
.L_0:
        /*0004*/ 	.word	index@(_Z19bifpn_concat_kernelPKfS0_Pfffiiii)
        /*0008*/ 	.word	0x0000001a


	//----- nvinfo : EIATTR_FRAME_SIZE
	.align		4
.L_1:
        /*000c*/ 	.byte	0x04, 0x11
        /*000e*/ 	.short	(.L_3 - .L_2)
	.align		4
.L_2:
        /*0010*/ 	.word	index@(_Z19bifpn_concat_kernelPKfS0_Pfffiiii)
        /*0014*/ 	.word	0x00000000


	//----- nvinfo : EIATTR_MIN_STACK_SIZE
	.align		4
.L_3:
        /*0018*/ 	.byte	0x04, 0x12
        /*001a*/ 	.short	(.L_5 - .L_4)
	.align		4
.L_4:
        /*001c*/ 	.word	index@(_Z19bifpn_concat_kernelPKfS0_Pfffiiii)
        /*0020*/ 	.word	0x00000000
.L_5:


//--------------------- .nv.compat                --------------------------
	.section	.nv.compat,"",@"SHT_CUDA_COMPAT_INFO"
	.align	4
        /*0000*/ 	.byte	0x02, 0x09, 0x00, 0x00, 0x02, 0x02, 0x01, 0x00, 0x02, 0x05, 0x05, 0x00, 0x03, 0x07, 0x01, 0x01
        /*0010*/ 	.byte	0x02, 0x03, 0x00, 0x00, 0x02, 0x06, 0x01, 0x00, 0x04, 0x0b, 0x08, 0x00, 0x09, 0x00, 0x00, 0x00
        /*0020*/ 	.byte	0x00, 0x00, 0x00, 0x00


//--------------------- .nv.info._Z19bifpn_concat_kernelPKfS0_Pfffiiii --------------------------
	.section	.nv.info._Z19bifpn_concat_kernelPKfS0_Pfffiiii,"",@"SHT_CUDA_INFO"
	.sectionflags	@""
	.align	4


	//----- nvinfo : EIATTR_CUDA_API_VERSION
	.align		4
        /*0000*/ 	.byte	0x04, 0x37
        /*0002*/ 	.short	(.L_7 - .L_6)
.L_6:
        /*0004*/ 	.word	0x00000082


	//----- nvinfo : EIATTR_KPARAM_INFO
	.align		4
.L_7:
        /*0008*/ 	.byte	0x04, 0x17
        /*000a*/ 	.short	(.L_9 - .L_8)
.L_8:
        /*000c*/ 	.word	0x00000000
        /*0010*/ 	.short	0x0008
        /*0012*/ 	.short	0x002c
        /*0014*/ 	.byte	0x00, 0xf0, 0x11, 0x00


	//----- nvinfo : EIATTR_KPARAM_INFO
	.align		4
.L_9:
        /*0018*/ 	.byte	0x04, 0x17
        /*001a*/ 	.short	(.L_11 - .L_10)
.L_10:
        /*001c*/ 	.word	0x00000000
        /*0020*/ 	.short	0x0007
        /*0022*/ 	.short	0x0028
        /*0024*/ 	.byte	0x00, 0xf0, 0x11, 0x00


	//----- nvinfo : EIATTR_KPARAM_INFO
	.align		4
.L_11:
        /*0028*/ 	.byte	0x04, 0x17
        /*002a*/ 	.short	(.L_13 - .L_12)
.L_12:
        /*002c*/ 	.word	0x00000000
        /*0030*/ 	.short	0x0006
        /*0032*/ 	.short	0x0024
        /*0034*/ 	.byte	0x00, 0xf0, 0x11, 0x00


	//----- nvinfo : EIATTR_KPARAM_INFO
	.align		4
.L_13:
        /*0038*/ 	.byte	0x04, 0x17
        /*003a*/ 	.short	(.L_15 - .L_14)
.L_14:
        /*003c*/ 	.word	0x00000000
        /*0040*/ 	.short	0x0005
        /*0042*/ 	.short	0x0020
        /*0044*/ 	.byte	0x00, 0xf0, 0x11, 0x00


	//----- nvinfo : EIATTR_KPARAM_INFO
	.align		4
.L_15:
        /*0048*/ 	.byte	0x04, 0x17
        /*004a*/ 	.short	(.L_17 - .L_16)
.L_16:
        /*004c*/ 	.word	0x00000000
        /*0050*/ 	.short	0x0004
        /*0052*/ 	.short	0x001c
        /*0054*/ 	.byte	0x00, 0xf0, 0x11, 0x00


	//----- nvinfo : EIATTR_KPARAM_INFO
	.align		4
.L_17:
        /*0058*/ 	.byte	0x04, 0x17
        /*005a*/ 	.short	(.L_19 - .L_18)
.L_18:
        /*005c*/ 	.word	0x00000000
        /*0060*/ 	.short	0x0003
        /*0062*/ 	.short	0x0018
        /*0064*/ 	.byte	0x00, 0xf0, 0x11, 0x00


	//----- nvinfo : EIATTR_KPARAM_INFO
	.align		4
.L_19:
        /*0068*/ 	.byte	0x04, 0x17
        /*006a*/ 	.short	(.L_21 - .L_20)
.L_20:
        /*006c*/ 	.word	0x00000000
        /*0070*/ 	.short	0x0002
        /*0072*/ 	.short	0x0010
        /*0074*/ 	.byte	0x00, 0xf5, 0x21, 0x00


	//----- nvinfo : EIATTR_KPARAM_INFO
	.align		4
.L_21:
        /*0078*/ 	.byte	0x04, 0x17
        /*007a*/ 	.short	(.L_23 - .L_22)
.L_22:
        /*007c*/ 	.word	0x00000000
        /*0080*/ 	.short	0x0001
        /*0082*/ 	.short	0x0008
        /*0084*/ 	.byte	0x00, 0xf5, 0x21, 0x00


	//----- nvinfo : EIATTR_KPARAM_INFO
	.align		4
.L_23:
        /*0088*/ 	.byte	0x04, 0x17
        /*008a*/ 	.short	(.L_25 - .L_24)
.L_24:
        /*008c*/ 	.word	0x00000000
        /*0090*/ 	.short	0x0000
        /*0092*/ 	.short	0x0000
        /*0094*/ 	.byte	0x00, 0xf5, 0x21, 0x00


	//----- nvinfo : EIATTR_SPARSE_MMA_MASK
	.align		4
.L_25:
        /*0098*/ 	.byte	0x03, 0x50
        /*009a*/ 	.short	0x0000


	//----- nvinfo : EIATTR_MAXREG_COUNT
	.align		4
        /*009c*/ 	.byte	0x03, 0x1b
        /*009e*/ 	.short	0x00ff


	//----- nvinfo : EIATTR_MERCURY_ISA_VERSION
	.align		4
        /*00a0*/ 	.byte	0x03, 0x5f
        /*00a2*/ 	.short	0x0101


	//----- nvinfo : EIATTR_VRC_CTA_INIT_COUNT
	.align		4
        /*00a4*/ 	.byte	0x02, 0x4a
	.zero		1
	.zero		1


	//----- nvinfo : EIATTR_EXIT_INSTR_OFFSETS
	.align		4
        /*00a8*/ 	.byte	0x04, 0x1c
        /*00aa*/ 	.short	(.L_27 - .L_26)


	//   ....[0]....
.L_26:
        /*00ac*/ 	.word	0x000000b0


	//   ....[1]....
        /*00b0*/ 	.word	0x000009a0


	//----- nvinfo : EIATTR_CBANK_PARAM_SIZE
	.align		4
.L_27:
        /*00b4*/ 	.byte	0x03, 0x19
        /*00b6*/ 	.short	0x0030


	//----- nvinfo : EIATTR_PARAM_CBANK
	.align		4
        /*00b8*/ 	.byte	0x04, 0x0a
        /*00ba*/ 	.short	(.L_29 - .L_28)
	.align		4
.L_28:
        /*00bc*/ 	.word	index@(.nv.constant0._Z19bifpn_concat_kernelPKfS0_Pfffiiii)
        /*00c0*/ 	.short	0x0380
        /*00c2*/ 	.short	0x0030


	//----- nvinfo : EIATTR_SW_WAR
	.align		4
.L_29:
        /*00c4*/ 	.byte	0x04, 0x36
        /*00c6*/ 	.short	(.L_31 - .L_30)
.L_30:
        /*00c8*/ 	.word	0x00000008
.L_31:


//--------------------- .nv.callgraph             --------------------------
	.section	.nv.callgraph,"",@"SHT_CUDA_CALLGRAPH"
	.align	4
	.sectionentsize	8
	.align		4
        /*0000*/ 	.word	0x00000000
	.align		4
        /*0004*/ 	.word	0xffffffff
	.align		4
        /*0008*/ 	.word	0x00000000
	.align		4
        /*000c*/ 	.word	0xfffffffe
	.align		4
        /*0010*/ 	.word	0x00000000
	.align		4
        /*0014*/ 	.word	0xfffffffd
	.align		4
        /*0018*/ 	.word	0x00000000
	.align		4
        /*001c*/ 	.word	0xfffffffc


//--------------------- .text._Z19bifpn_concat_kernelPKfS0_Pfffiiii --------------------------
	.section	.text._Z19bifpn_concat_kernelPKfS0_Pfffiiii,"ax",@progbits
	.align	128
        .global         _Z19bifpn_concat_kernelPKfS0_Pfffiiii
        .type           _Z19bifpn_concat_kernelPKfS0_Pfffiiii,@function
        .size           _Z19bifpn_concat_kernelPKfS0_Pfffiiii,(.L_x_1 - _Z19bifpn_concat_kernelPKfS0_Pfffiiii)
        .other          _Z19bifpn_concat_kernelPKfS0_Pfffiiii,@"STO_CUDA_ENTRY STV_DEFAULT"
_Z19bifpn_concat_kernelPKfS0_Pfffiiii:
.text._Z19bifpn_concat_kernelPKfS0_Pfffiiii:
[----:B------:R-:W-:Y:S01]  /*0000*/  LDC R1, c[0x0][0x37c] ;  /* 0x0000df00ff017b82 */ /* 0x000fe20000000800 */
[----:B------:R-:W0:Y:S07]  /*0010*/  S2R R9, SR_TID.X ;  /* 0x0000000000097919 */ /* 0x000e2e0000002100 */
[----:B------:R-:W1:Y:S08]  /*0020*/  LDC.64 R4, c[0x0][0x3a0] ;  /* 0x0000e800ff047b82 */ /* 0x000e700000000a00 */
[----:B------:R-:W2:Y:S08]  /*0030*/  LDC.64 R2, c[0x0][0x3a8] ;  /* 0x0000ea00ff027b82 */ /* 0x000eb00000000a00 */
[----:B------:R-:W0:Y:S08]  /*0040*/  S2UR UR4, SR_CTAID.X ;  /* 0x00000000000479c3 */ /* 0x000e300000002500 */
[----:B------:R-:W0:Y:S01]  /*0050*/  LDC R12, c[0x0][0x360] ;  /* 0x0000d800ff0c7b82 */ /* 0x000e220000000800 */
[----:B-1----:R-:W-:-:S04]  /*0060*/  IMAD R7, R5, R4, RZ ;  /* 0x0000000405077224 */ /* 0x002fc800078e02ff */
[----:B--2---:R-:W-:-:S04]  /*0070*/  IMAD R0, R7, R2, RZ ;  /* 0x0000000207007224 */ /* 0x004fc800078e02ff */
[----:B------:R-:W-:Y:S02]  /*0080*/  IMAD R7, R0, R3, RZ ;  /* 0x0000000300077224 */ /* 0x000fe400078e02ff */
[----:B0-----:R-:W-:-:S05]  /*0090*/  IMAD R12, R12, UR4, R9 ;  /* 0x000000040c0c7c24 */ /* 0x001fca000f8e0209 */
[----:B------:R-:W-:-:S13]  /*00a0*/  ISETP.GE.AND P0, PT, R12, R7, PT ;  /* 0x000000070c00720c */ /* 0x000fda0003f06270 */
[----:B------:R-:W-:Y:S05]  /*00b0*/  @P0 EXIT ;  /* 0x000000000000094d */ /* 0x000fea0003800000 */
[----:B------:R-:W0:Y:S01]  /*00c0*/  LDC.64 R6, c[0x0][0x380] ;  /* 0x0000e000ff067b82 */ /* 0x000e220000000a00 */
[----:B------:R-:W1:Y:S07]  /*00d0*/  LDCU.64 UR4, c[0x0][0x358] ;  /* 0x00006b00ff0477ac */ /* 0x000e6e0008000a00 */
[----:B------:R-:W2:Y:S01]  /*00e0*/  LDC.64 R8, c[0x0][0x388] ;  /* 0x0000e200ff087b82 */ /* 0x000ea20000000a00 */
[-C--:B------:R-:W-:Y:S01]  /*00f0*/  IABS R18, R3.reuse ;  /* 0x0000000300127213 */ /* 0x080fe20000000000 */
[----:B------:R-:W-:Y:S01]  /*0100*/  IMAD R10, R2, R3, RZ ;  /* 0x00000003020a7224 */ /* 0x000fe200078e02ff */
[----:B------:R-:W3:Y:S01]  /*0110*/  LDCU.64 UR6, c[0x0][0x398] ;  /* 0x00007300ff0677ac */ /* 0x000ee20008000a00 */
[----:B0-----:R-:W-:-:S05]  /*0120*/  IMAD.WIDE R6, R12, 0x4, R6 ;  /* 0x000000040c067825 */ /* 0x001fca00078e0206 */
[----:B-1----:R-:W3:Y:S01]  /*0130*/  LDG.E R0, desc[UR4][R6.64] ;  /* 0x0000000406007981 */ /* 0x002ee2000c1e1900 */
[----:B--2---:R-:W-:-:S05]  /*0140*/  IMAD.WIDE R8, R12, 0x4, R8 ;  /* 0x000000040c087825 */ /* 0x004fca00078e0208 */
[----:B------:R0:W2:Y:S01]  /*0150*/  LDG.E R4, desc[UR4][R8.64] ;  /* 0x0000000408047981 */ /* 0x0000a2000c1e1900 */
[----:B------:R-:W1:Y:S01]  /*0160*/  I2F.RP R13, R18 ;  /* 0x00000012000d7306 */ /* 0x000e620000209400 */
[----:B------:R-:W-:-:S07]  /*0170*/  IABS R11, R10 ;  /* 0x0000000a000b7213 */ /* 0x000fce0000000000 */
[----:B------:R-:W4:Y:S08]  /*0180*/  I2F.RP R17, R11 ;  /* 0x0000000b00117306 */ /* 0x000f300000209400 */
[----:B-1----:R-:W1:Y:S08]  /*0190*/  MUFU.RCP R13, R13 ;  /* 0x0000000d000d7308 */ /* 0x002e700000001000 */
[----:B----4-:R-:W4:Y:S01]  /*01a0*/  MUFU.RCP R17, R17 ;  /* 0x0000001100117308 */ /* 0x010f220000001000 */
[----:B-1----:R-:W-:-:S07]  /*01b0*/  VIADD R16, R13, 0xffffffe ;  /* 0x0ffffffe0d107836 */ /* 0x002fce0000000000 */
[----:B0-----:R-:W0:Y:S01]  /*01c0*/  F2I.FTZ.U32.TRUNC.NTZ R9, R16 ;  /* 0x0000001000097305 */ /* 0x001e22000021f000 */
[----:B------:R-:W-:Y:S02]  /*01d0*/  IMAD R15, R10, R5, RZ ;  /* 0x000000050a0f7224 */ /* 0x000fe400078e02ff */
[----:B----4-:R-:W-:-:S05]  /*01e0*/  VIADD R6, R17, 0xffffffe ;  /* 0x0ffffffe11067836 */ /* 0x010fca0000000000 */
[----:B------:R-:W1:Y:S01]  /*01f0*/  F2I.FTZ.U32.TRUNC.NTZ R7, R6 ;  /* 0x0000000600077305 */ /* 0x000e62000021f000 */
[----:B------:R-:W-:Y:S01]  /*0200*/  IABS R14, R15 ;  /* 0x0000000f000e7213 */ /* 0x000fe20000000000 */
[----:B------:R-:W-:Y:S01]  /*0210*/  HFMA2 R8, -RZ, RZ, 0, 0 ;  /* 0x00000000ff087431 */ /* 0x000fe200000001ff */
[----:B0-----:R-:W-:-:S05]  /*0220*/  IADD3 R17, PT, PT, RZ, -R9, RZ ;  /* 0x80000009ff117210 */ /* 0x001fca0007ffe0ff */
[----:B------:R-:W0:Y:S01]  /*0230*/  I2F.RP R22, R14 ;  /* 0x0000000e00167306 */ /* 0x000e220000209400 */
[----:B------:R-:W-:Y:S02]  /*0240*/  IMAD R17, R17, R18, RZ ;  /* 0x0000001211117224 */ /* 0x000fe400078e02ff */
[----:B-1----:R-:W-:Y:S01]  /*0250*/  IMAD.MOV R6, RZ, RZ, -R7 ;  /* 0x000000ffff067224 */ /* 0x002fe200078e0a07 */
[----:B------:R-:W-:Y:S01]  /*0260*/  IABS R13, R5 ;  /* 0x00000005000d7213 */ /* 0x000fe20000000000 */
[----:B------:R-:W-:Y:S01]  /*0270*/  IMAD.HI.U32 R8, R9, R17, R8 ;  /* 0x0000001109087227 */ /* 0x000fe200078e0008 */
[----:B------:R-:W-:-:S03]  /*0280*/  IABS R17, R12 ;  /* 0x0000000c00117213 */ /* 0x000fc60000000000 */
[----:B------:R-:W-:Y:S02]  /*0290*/  IMAD R9, R6, R11, RZ ;  /* 0x0000000b06097224 */ /* 0x000fe400078e02ff */
[----:B------:R-:W-:Y:S01]  /*02a0*/  IMAD.MOV.U32 R6, RZ, RZ, RZ ;  /* 0x000000ffff067224 */ /* 0x000fe200078e00ff */
[----:B------:R-:W1:Y:S01]  /*02b0*/  I2F.RP R21, R13 ;  /* 0x0000000d00157306 */ /* 0x000e620000209400 */
[----:B------:R-:W-:Y:S02]  /*02c0*/  IABS R20, R10 ;  /* 0x0000000a00147213 */ /* 0x000fe40000000000 */
[----:B------:R-:W-:Y:S01]  /*02d0*/  IMAD.HI.U32 R6, R7, R9, R6 ;  /* 0x0000000907067227 */ /* 0x000fe200078e0006 */
[----:B------:R-:W-:-:S04]  /*02e0*/  IABS R16, R2 ;  /* 0x0000000200107213 */ /* 0x000fc80000000000 */
[----:B0-----:R-:W0:Y:S01]  /*02f0*/  MUFU.RCP R22, R22 ;  /* 0x0000001600167308 */ /* 0x001e220000001000 */
[----:B------:R-:W-:Y:S01]  /*0300*/  IMAD.HI.U32 R8, R8, R17, RZ ;  /* 0x0000001108087227 */ /* 0x000fe200078e00ff */
[----:B------:R-:W-:-:S03]  /*0310*/  IADD3 R7, PT, PT, RZ, -R20, RZ ;  /* 0x80000014ff077210 */ /* 0x000fc60007ffe0ff */
[----:B------:R-:W-:Y:S01]  /*0320*/  IMAD.HI.U32 R20, R6, R17, RZ ;  /* 0x0000001106147227 */ /* 0x000fe200078e00ff */
[----:B------:R-:W-:Y:S02]  /*0330*/  IADD3 R23, PT, PT, -R8, RZ, RZ ;  /* 0x000000ff08177210 */ /* 0x000fe40007ffe1ff */
[----:B------:R-:W4:Y:S01]  /*0340*/  I2F.RP R19, R16 ;  /* 0x0000001000137306 */ /* 0x000f220000209400 */
[--C-:B------:R-:W-:Y:S02]  /*0350*/  IMAD R6, R20, R7, R17.reuse ;  /* 0x0000000714067224 */ /* 0x100fe400078e0211 */
[----:B------:R-:W-:-:S03]  /*0360*/  IMAD R23, R18, R23, R17 ;  /* 0x0000001712177224 */ /* 0x000fc600078e0211 */
[----:B------:R-:W-:Y:S02]  /*0370*/  ISETP.GT.U32.AND P1, PT, R11, R6, PT ;  /* 0x000000060b00720c */ /* 0x000fe40003f24070 */
[----:B-1----:R-:W1:Y:S01]  /*0380*/  MUFU.RCP R21, R21 ;  /* 0x0000001500157308 */ /* 0x002e620000001000 */
[----:B0-----:R-:W-:Y:S01]  /*0390*/  VIADD R22, R22, 0xffffffe ;  /* 0x0ffffffe16167836 */ /* 0x001fe20000000000 */
[----:B------:R-:W-:-:S06]  /*03a0*/  ISETP.GT.U32.AND P0, PT, R18, R23, PT ;  /* 0x000000171200720c */ /* 0x000fcc0003f04070 */
[----:B------:R-:W0:Y:S08]  /*03b0*/  F2I.FTZ.U32.TRUNC.NTZ R7, R22 ;  /* 0x0000001600077305 */ /* 0x000e30000021f000 */
[----:B----4-:R-:W4:Y:S01]  /*03c0*/  MUFU.RCP R19, R19 ;  /* 0x0000001300137308 */ /* 0x010f220000001000 */
[----:B------:R-:W-:Y:S01]  /*03d0*/  @!P1 IMAD.IADD R6, R6, 0x1, -R11 ;  /* 0x0000000106069824 */ /* 0x000fe200078e0a0b */
[----:B-1----:R-:W-:Y:S01]  /*03e0*/  IADD3 R21, PT, PT, R21, 0xffffffe, RZ ;  /* 0x0ffffffe15157810 */ /* 0x002fe20007ffe0ff */
[----:B------:R-:W-:-:S03]  /*03f0*/  @!P0 IMAD.IADD R23, R23, 0x1, -R18 ;  /* 0x0000000117178824 */ /* 0x000fc600078e0a12 */
[----:B------:R-:W-:Y:S02]  /*0400*/  ISETP.GE.U32.AND P4, PT, R6, R11, PT ;  /* 0x0000000b0600720c */ /* 0x000fe40003f86070 */
[----:B------:R-:W-:Y:S01]  /*0410*/  LOP3.LUT R6, R12, R10, RZ, 0x3c, !PT ;  /* 0x0000000a0c067212 */ /* 0x000fe200078e3cff */
[----:B------:R-:W1:Y:S01]  /*0420*/  F2I.FTZ.U32.TRUNC.NTZ R9, R21 ;  /* 0x0000001500097305 */ /* 0x000e62000021f000 */
[----:B0-----:R-:W-:Y:S02]  /*0430*/  IADD3 R22, PT, PT, RZ, -R7, RZ ;  /* 0x80000007ff167210 */ /* 0x001fe40007ffe0ff */
[----:B------:R-:W-:Y:S01]  /*0440*/  ISETP.GE.U32.AND P2, PT, R23, R18, PT ;  /* 0x000000121700720c */ /* 0x000fe20003f46070 */
[----:B------:R-:W-:Y:S01]  /*0450*/  @!P1 VIADD R20, R20, 0x1 ;  /* 0x0000000114149836 */ /* 0x000fe20000000000 */
[----:B------:R-:W-:Y:S02]  /*0460*/  ISETP.GE.AND P3, PT, R6, RZ, PT ;  /* 0x000000ff0600720c */ /* 0x000fe40003f66270 */
[----:B------:R-:W-:Y:S01]  /*0470*/  LOP3.LUT R6, R12, R3, RZ, 0x3c, !PT ;  /* 0x000000030c067212 */ /* 0x000fe200078e3cff */
[----:B----4-:R-:W-:Y:S01]  /*0480*/  VIADD R11, R19, 0xffffffe ;  /* 0x0ffffffe130b7836 */ /* 0x010fe20000000000 */
[----:B------:R-:W-:-:S02]  /*0490*/  MOV R19, R22 ;  /* 0x0000001600137202 */ /* 0x000fc40000000f00 */
[----:B------:R-:W-:Y:S02]  /*04a0*/  ISETP.NE.AND P1, PT, R10, RZ, PT ;  /* 0x000000ff0a00720c */ /* 0x000fe40003f25270 */
[----:B------:R-:W-:Y:S01]  /*04b0*/  ISETP.GE.AND P5, PT, R6, RZ, PT ;  /* 0x000000ff0600720c */ /* 0x000fe20003fa6270 */
[----:B------:R-:W-:Y:S01]  /*04c0*/  IMAD R19, R19, R14, RZ ;  /* 0x0000000e13137224 */ /* 0x000fe200078e02ff */
[----:B------:R-:W-:Y:S01]  /*04d0*/  @!P0 IADD3 R8, PT, PT, R8, 0x1, RZ ;  /* 0x0000000108088810 */ /* 0x000fe20007ffe0ff */
[----:B------:R-:W-:Y:S01]  /*04e0*/  IMAD.MOV.U32 R6, RZ, RZ, RZ ;  /* 0x000000ffff067224 */ /* 0x000fe200078e00ff */
[----:B------:R-:W-:Y:S01]  /*04f0*/  @P4 IADD3 R20, PT, PT, R20, 0x1, RZ ;  /* 0x0000000114144810 */ /* 0x000fe20007ffe0ff */
[----:B------:R-:W0:Y:S02]  /*0500*/  F2I.FTZ.U32.TRUNC.NTZ R11, R11 ;  /* 0x0000000b000b7305 */ /* 0x000e24000021f000 */
[----:B------:R-:W-:Y:S01]  /*0510*/  IMAD.HI.U32 R18, R7, R19, R6 ;  /* 0x0000001307127227 */ /* 0x000fe200078e0006 */
[----:B-1----:R-:W-:-:S03]  /*0520*/  IADD3 R6, PT, PT, RZ, -R9, RZ ;  /* 0x80000009ff067210 */ /* 0x002fc60007ffe0ff */
[----:B------:R-:W-:Y:S01]  /*0530*/  @P2 VIADD R8, R8, 0x1 ;  /* 0x0000000108082836 */ /* 0x000fe20000000000 */
[----:B------:R-:W-:Y:S01]  /*0540*/  ISETP.NE.AND P4, PT, R3, RZ, PT ;  /* 0x000000ff0300720c */ /* 0x000fe20003f85270 */
[----:B------:R-:W-:Y:S01]  /*0550*/  @!P3 IMAD.MOV R20, RZ, RZ, -R20 ;  /* 0x000000ffff14b224 */ /* 0x000fe200078e0a14 */
[----:B------:R-:W-:Y:S02]  /*0560*/  @!P1 LOP3.LUT R20, RZ, R10, RZ, 0x33, !PT ;  /* 0x0000000aff149212 */ /* 0x000fe400078e33ff */
[----:B------:R-:W-:Y:S02]  /*0570*/  MOV R10, R6 ;  /* 0x00000006000a7202 */ /* 0x000fe40000000f00 */
[----:B------:R-:W-:Y:S01]  /*0580*/  MOV R6, R8 ;  /* 0x0000000800067202 */ /* 0x000fe20000000f00 */
[----:B------:R-:W-:Y:S01]  /*0590*/  HFMA2 R8, -RZ, RZ, 0, 0 ;  /* 0x00000000ff087431 */ /* 0x000fe200000001ff */
[----:B------:R-:W-:Y:S01]  /*05a0*/  IABS R7, R15 ;  /* 0x0000000f00077213 */ /* 0x000fe20000000000 */
[----:B0-----:R-:W-:-:S04]  /*05b0*/  IMAD.MOV R21, RZ, RZ, -R11 ;  /* 0x000000ffff157224 */ /* 0x001fc800078e0a0b */
[----:B------:R-:W-:Y:S02]  /*05c0*/  IMAD.MOV R19, RZ, RZ, -R7 ;  /* 0x000000ffff137224 */ /* 0x000fe400078e0a07 */
[----:B------:R-:W-:Y:S02]  /*05d0*/  IMAD R7, R10, R13, RZ ;  /* 0x0000000d0a077224 */ /* 0x000fe400078e02ff */
[----:B------:R-:W-:Y:S01]  /*05e0*/  @!P5 IMAD.MOV R6, RZ, RZ, -R6 ;  /* 0x000000ffff06d224 */ /* 0x000fe200078e0a06 */
[----:B------:R-:W-:Y:S01]  /*05f0*/  @!P4 LOP3.LUT R6, RZ, R3, RZ, 0x33, !PT ;  /* 0x00000003ff06c212 */ /* 0x000fe200078e33ff */
[----:B------:R-:W-:Y:S01]  /*0600*/  IMAD.HI.U32 R9, R9, R7, R8 ;  /* 0x0000000709097227 */ /* 0x000fe200078e0008 */
[----:B------:R-:W-:Y:S02]  /*0610*/  IABS R22, R20 ;  /* 0x0000001400167213 */ /* 0x000fe40000000000 */
[----:B------:R-:W-:Y:S01]  /*0620*/  MOV R10, RZ ;  /* 0x000000ff000a7202 */ /* 0x000fe20000000f00 */
[----:B------:R-:W-:-:S02]  /*0630*/  IMAD R7, R21, R16, RZ ;  /* 0x0000001015077224 */ /* 0x000fc400078e02ff */
[----:B------:R-:W-:Y:S01]  /*0640*/  IMAD.HI.U32 R8, R18, R17, RZ ;  /* 0x0000001112087227 */ /* 0x000fe200078e00ff */
[----:B------:R-:W-:-:S03]  /*0650*/  IABS R18, R6 ;  /* 0x0000000600127213 */ /* 0x000fc60000000000 */
[----:B------:R-:W-:-:S04]  /*0660*/  IMAD.HI.U32 R9, R9, R22, RZ ;  /* 0x0000001609097227 */ /* 0x000fc800078e00ff */
[----:B------:R-:W-:-:S04]  /*0670*/  IMAD.HI.U32 R10, R11, R7, R10 ;  /* 0x000000070b0a7227 */ /* 0x000fc800078e000a */
[----:B------:R-:W-:Y:S02]  /*0680*/  IMAD R17, R8, R19, R17 ;  /* 0x0000001308117224 */ /* 0x000fe400078e0211 */
[----:B------:R-:W-:Y:S01]  /*0690*/  IMAD.MOV.U32 R7, RZ, RZ, R18 ;  /* 0x000000ffff077224 */ /* 0x000fe200078e0012 */
[----:B------:R-:W-:Y:S02]  /*06a0*/  IADD3 R9, PT, PT, -R9, RZ, RZ ;  /* 0x000000ff09097210 */ /* 0x000fe40007ffe1ff */
[----:B------:R-:W-:Y:S01]  /*06b0*/  ISETP.GT.U32.AND P4, PT, R14, R17, PT ;  /* 0x000000110e00720c */ /* 0x000fe20003f84070 */
[----:B------:R-:W-:-:S04]  /*06c0*/  IMAD.HI.U32 R10, R10, R7, RZ ;  /* 0x000000070a0a7227 */ /* 0x000fc800078e00ff */
[----:B------:R-:W-:Y:S02]  /*06d0*/  IMAD R22, R13, R9, R22 ;  /* 0x000000090d167224 */ /* 0x000fe400078e0216 */
[----:B------:R-:W-:-:S03]  /*06e0*/  IMAD.MOV R10, RZ, RZ, -R10 ;  /* 0x000000ffff0a7224 */ /* 0x000fc600078e0a0a */
[----:B------:R-:W-:Y:S01]  /*06f0*/  ISETP.GT.U32.AND P0, PT, R13, R22, PT ;  /* 0x000000160d00720c */ /* 0x000fe20003f04070 */
[----:B------:R-:W-:Y:S02]  /*0700*/  IMAD R7, R16, R10, R7 ;  /* 0x0000000a10077224 */ /* 0x000fe400078e0207 */
[----:B------:R-:W-:-:S03]  /*0710*/  @!P4 IADD3 R17, PT, PT, R17, -R14, RZ ;  /* 0x8000000e1111c210 */ /* 0x000fc60007ffe0ff */
[----:B------:R-:W-:Y:S02]  /*0720*/  ISETP.GT.U32.AND P2, PT, R16, R7, PT ;  /* 0x000000071000720c */ /* 0x000fe40003f44070 */
[----:B------:R-:W-:Y:S02]  /*0730*/  ISETP.GE.U32.AND P3, PT, R17, R14, PT ;  /* 0x0000000e1100720c */ /* 0x000fe40003f66070 */
[----:B------:R-:W-:-:S03]  /*0740*/  LOP3.LUT R9, R12, R15, RZ, 0x3c, !PT ;  /* 0x0000000f0c097212 */ /* 0x000fc600078e3cff */
[----:B------:R-:W-:Y:S01]  /*0750*/  @!P0 IMAD.IADD R22, R22, 0x1, -R13 ;  /* 0x0000000116168824 */ /* 0x000fe200078e0a0d */
[----:B------:R-:W-:Y:S02]  /*0760*/  ISETP.GE.AND P1, PT, R9, RZ, PT ;  /* 0x000000ff0900720c */ /* 0x000fe40003f26270 */
[----:B------:R-:W-:Y:S02]  /*0770*/  @!P4 IADD3 R8, PT, PT, R8, 0x1, RZ ;  /* 0x000000010808c810 */ /* 0x000fe40007ffe0ff */
[----:B------:R-:W-:Y:S01]  /*0780*/  ISETP.GT.U32.AND P0, PT, R13, R22, PT ;  /* 0x000000160d00720c */ /* 0x000fe20003f04070 */
[----:B------:R-:W-:Y:S01]  /*0790*/  @!P2 IMAD.IADD R7, R7, 0x1, -R16 ;  /* 0x000000010707a824 */ /* 0x000fe200078e0a10 */
[----:B------:R-:W-:Y:S02]  /*07a0*/  ISETP.NE.AND P2, PT, R15, RZ, PT ;  /* 0x000000ff0f00720c */ /* 0x000fe40003f45270 */
[----:B------:R-:W-:Y:S02]  /*07b0*/  @P3 IADD3 R8, PT, PT, R8, 0x1, RZ ;  /* 0x0000000108083810 */ /* 0x000fe40007ffe0ff */
[----:B------:R-:W-:-:S02]  /*07c0*/  ISETP.GE.AND P5, PT, R20, RZ, PT ;  /* 0x000000ff1400720c */ /* 0x000fc40003fa6270 */
[----:B------:R-:W-:Y:S01]  /*07d0*/  ISETP.NE.AND P3, PT, R5, RZ, PT ;  /* 0x000000ff0500720c */ /* 0x000fe20003f65270 */
[----:B------:R-:W-:Y:S01]  /*07e0*/  IMAD.MOV.U32 R10, RZ, RZ, R8 ;  /* 0x000000ffff0a7224 */ /* 0x000fe200078e0008 */
[----:B------:R-:W-:Y:S01]  /*07f0*/  ISETP.GT.U32.AND P4, PT, R16, R7, PT ;  /* 0x000000071000720c */ /* 0x000fe20003f84070 */
[----:B------:R-:W0:Y:S02]  /*0800*/  LDC.64 R8, c[0x0][0x390] ;  /* 0x0000e400ff087b82 */ /* 0x000e240000000a00 */
[----:B------:R-:W-:Y:S01]  /*0810*/  @!P1 IMAD.MOV R10, RZ, RZ, -R10 ;  /* 0x000000ffff0a9224 */ /* 0x000fe200078e0a0a */
[----:B------:R-:W-:Y:S02]  /*0820*/  @!P0 IADD3 R22, PT, PT, R22, -R13, RZ ;  /* 0x8000000d16168210 */ /* 0x000fe40007ffe0ff */
[----:B------:R-:W-:Y:S02]  /*0830*/  ISETP.GE.AND P1, PT, R6, RZ, PT ;  /* 0x000000ff0600720c */ /* 0x000fe40003f26270 */
[----:B------:R-:W-:-:S02]  /*0840*/  @!P2 LOP3.LUT R10, RZ, R15, RZ, 0x33, !PT ;  /* 0x0000000fff0aa212 */ /* 0x000fc400078e33ff */
[----:B------:R-:W-:Y:S02]  /*0850*/  ISETP.NE.AND P0, PT, R2, RZ, PT ;  /* 0x000000ff0200720c */ /* 0x000fe40003f05270 */
[----:B------:R-:W-:Y:S01]  /*0860*/  @!P5 IADD3 R22, PT, PT, -R22, RZ, RZ ;  /* 0x000000ff1616d210 */ /* 0x000fe20007ffe1ff */
[-C--:B------:R-:W-:Y:S01]  /*0870*/  IMAD R10, R10, R5.reuse, RZ ;  /* 0x000000050a0a7224 */ /* 0x080fe200078e02ff */
[----:B------:R-:W-:Y:S01]  /*0880*/  @!P3 LOP3.LUT R22, RZ, R5, RZ, 0x33, !PT ;  /* 0x00000005ff16b212 */ /* 0x000fe200078e33ff */
[----:B------:R-:W-:-:S03]  /*0890*/  @!P4 IMAD.IADD R7, R7, 0x1, -R16 ;  /* 0x000000010707c824 */ /* 0x000fc600078e0a10 */
[----:B------:R-:W-:Y:S01]  /*08a0*/  LEA R10, R10, R22, 0x1 ;  /* 0x000000160a0a7211 */ /* 0x000fe200078e08ff */
[----:B------:R-:W-:Y:S01]  /*08b0*/  @!P1 IMAD.MOV R7, RZ, RZ, -R7 ;  /* 0x000000ffff079224 */ /* 0x000fe200078e0a07 */
[----:B------:R-:W-:Y:S02]  /*08c0*/  IADD3 R6, PT, PT, -R6, RZ, RZ ;  /* 0x000000ff06067210 */ /* 0x000fe40007ffe1ff */
[----:B------:R-:W-:Y:S02]  /*08d0*/  IADD3 R5, PT, PT, R10, R5, RZ ;  /* 0x000000050a057210 */ /* 0x000fe40007ffe0ff */
[----:B------:R-:W-:Y:S01]  /*08e0*/  @!P0 LOP3.LUT R7, RZ, R2, RZ, 0x33, !PT ;  /* 0x00000002ff078212 */ /* 0x000fe200078e33ff */
[----:B------:R-:W-:-:S04]  /*08f0*/  IMAD R6, R3, R6, R12 ;  /* 0x0000000603067224 */ /* 0x000fc800078e020c */
[-CC-:B------:R-:W-:Y:S02]  /*0900*/  IMAD R10, R10, R2.reuse, R7.reuse ;  /* 0x000000020a0a7224 */ /* 0x180fe400078e0207 */
[----:B------:R-:W-:Y:S02]  /*0910*/  IMAD R2, R5, R2, R7 ;  /* 0x0000000205027224 */ /* 0x000fe400078e0207 */
[-CC-:B------:R-:W-:Y:S02]  /*0920*/  IMAD R5, R10, R3.reuse, R6.reuse ;  /* 0x000000030a057224 */ /* 0x180fe400078e0206 */
[----:B------:R-:W-:Y:S02]  /*0930*/  IMAD R7, R2, R3, R6 ;  /* 0x0000000302077224 */ /* 0x000fe400078e0206 */
[----:B0-----:R-:W-:-:S04]  /*0940*/  IMAD.WIDE R2, R5, 0x4, R8 ;  /* 0x0000000405027825 */ /* 0x001fc800078e0208 */
[----:B------:R-:W-:-:S04]  /*0950*/  IMAD.WIDE R8, R7, 0x4, R8 ;  /* 0x0000000407087825 */ /* 0x000fc800078e0208 */
[----:B---3--:R-:W-:Y:S01]  /*0960*/  FMUL R5, R0, UR6 ;  /* 0x0000000600057c20 */ /* 0x008fe20008400000 */
[----:B--2---:R-:W-:-:S04]  /*0970*/  FMUL R7, R4, UR7 ;  /* 0x0000000704077c20 */ /* 0x004fc80008400000 */
[----:B------:R-:W-:Y:S04]  /*0980*/  STG.E desc[UR4][R2.64], R5 ;  /* 0x0000000502007986 */ /* 0x000fe8000c101904 */
[----:B------:R-:W-:Y:S01]  /*0990*/  STG.E desc[UR4][R8.64], R7 ;  /* 0x0000000708007986 */ /* 0x000fe2000c101904 */
[----:B------:R-:W-:Y:S05]  /*09a0*/  EXIT ;  /* 0x000000000000794d */ /* 0x000fea0003800000 */
.L_x_0:
[----:B------:R-:W-:-:S00]  /*09b0*/  BRA `(.L_x_0) ;  /* 0xfffffffc00fc7947 */ /* 0x000fc0000383ffff */
[----:B------:R-:W-:-:S00]  /*09c0*/  NOP ;  /* 0x0000000000007918 */ /* 0x000fc00000000000 */
        /* <DEDUP_REMOVED lines=11> */
.L_x_1:


//--------------------- .nv.shared.reserved.0     --------------------------
	.section	.nv.shared.reserved.0,"aw",@nobits
	.weak		__nv_reservedSMEM_offset_0_alias
	.size		__nv_reservedSMEM_offset_0_alias, 0, 64
	.other		__nv_reservedSMEM_offset_0_alias,@"STO_CUDA_RESERVED_SHARED STV_DEFAULT"
__nv_reservedSMEM_offset_0_alias:
	.zero		0
	.zero		64


//--------------------- .nv.constant0._Z19bifpn_concat_kernelPKfS0_Pfffiiii --------------------------
	.section	.nv.constant0._Z19bifpn_concat_kernelPKfS0_Pfffiiii,"a",@progbits
	.sectionflags	@""
	.align	4
.nv.constant0._Z19bifpn_concat_kernelPKfS0_Pfffiiii:
	.zero		944


//--------------------- SYMBOLS --------------------------

	.type		.nv.reservedSmem.offset0,@object
	.size		.nv.reservedSmem.offset0,0x4
